//
// Generated by NVIDIA NVVM Compiler
//
// Compiler Build ID: CL-36424714
// Cuda compilation tools, release 13.0, V13.0.88
// Based on NVVM 20.0.0
//

.version 9.0
.target sm_100
.address_size 64

	// .globl	_Z11processDataP9DataPointii
.extern .func  (.param .b32 func_retval0) vprintf
(
	.param .b64 vprintf_param_0,
	.param .b64 vprintf_param_1
)
;
.global .align 1 .b8 $str[65] = {84, 104, 114, 101, 97, 100, 32, 73, 68, 58, 32, 37, 100, 44, 32, 84, 105, 109, 101, 58, 32, 37, 46, 51, 102, 44, 32, 76, 97, 116, 58, 32, 37, 46, 56, 102, 44, 32, 76, 111, 110, 58, 32, 37, 46, 56, 102, 44, 32, 86, 101, 108, 111, 99, 105, 116, 121, 58, 32, 37, 46, 51, 102, 10};

.visible .entry _Z11processDataP9DataPointii(
	.param .u64 .ptr .align 1 _Z11processDataP9DataPointii_param_0,
	.param .u32 _Z11processDataP9DataPointii_param_1,
	.param .u32 _Z11processDataP9DataPointii_param_2
)
{
	.local .align 8 .b8 	__local_depot0[40];
	.reg .b64 	%SP;
	.reg .b64 	%SPL;
	.reg .pred 	%p<3>;
	.reg .b32 	%r<13>;
	.reg .b32 	%f<5>;
	.reg .b64 	%rd<10>;
	.reg .b64 	%fd<5>;

	mov.u64 	%SPL, __local_depot0;
	cvta.local.u64 	%SP, %SPL;
	ld.param.u64 	%rd3, [_Z11processDataP9DataPointii_param_0];
	ld.param.u32 	%r5, [_Z11processDataP9DataPointii_param_1];
	ld.param.u32 	%r6, [_Z11processDataP9DataPointii_param_2];
	mov.u32 	%r7, %ctaid.x;
	mov.u32 	%r8, %ntid.x;
	mov.u32 	%r9, %tid.x;
	mad.lo.s32 	%r12, %r7, %r8, %r9;
	mul.lo.s32 	%r2, %r6, %r8;
	setp.ge.s32 	%p1, %r12, %r5;
	@%p1 bra 	$L__BB0_3;
	add.u64 	%rd4, %SP, 0;
	add.u64 	%rd1, %SPL, 0;
	cvta.to.global.u64 	%rd2, %rd3;
	mov.u64 	%rd7, $str;
$L__BB0_2:
	mul.wide.s32 	%rd5, %r12, 56;
	add.s64 	%rd6, %rd2, %rd5;
	ld.global.f32 	%f1, [%rd6+4];
	cvt.f64.f32 	%fd1, %f1;
	ld.global.f32 	%f2, [%rd6+8];
	cvt.f64.f32 	%fd2, %f2;
	ld.global.f32 	%f3, [%rd6+12];
	cvt.f64.f32 	%fd3, %f3;
	ld.global.f32 	%f4, [%rd6+16];
	cvt.f64.f32 	%fd4, %f4;
	st.local.u32 	[%rd1], %r12;
	st.local.f64 	[%rd1+8], %fd1;
	st.local.f64 	[%rd1+16], %fd2;
	st.local.f64 	[%rd1+24], %fd3;
	st.local.f64 	[%rd1+32], %fd4;
	cvta.global.u64 	%rd8, %rd7;
	{ // callseq 0, 0
	.param .b64 param0;
	st.param.b64 	[param0], %rd8;
	.param .b64 param1;
	st.param.b64 	[param1], %rd4;
	.param .b32 retval0;
	call.uni (retval0), 
	vprintf, 
	(
	param0, 
	param1
	);
	ld.param.b32 	%r10, [retval0];
	} // callseq 0
	add.s32 	%r12, %r12, %r2;
	setp.lt.s32 	%p2, %r12, %r5;
	@%p2 bra 	$L__BB0_2;
$L__BB0_3:
	ret;

}


// ===== COMPILED SASS (sm_100) =====

	.target	sm_100

	.elftype	@"ET_EXEC"


//--------------------- .note.nv.tkinfo           --------------------------
	.section	.note.nv.tkinfo,"",@"SHT_NOTE"
	.sectionflags	@"SHF_NOTE_NV_TKINFO"
	.tkinfo
        /*0018*/ 	.word	0x00000002
        /*0030*/ 	.string	""
        /*0030*/ 	.string	"ptxas"
        /*0030*/ 	.string	"Cuda compilation tools, release 13.0, V13.0.88"
        /*0030*/ 	.string	"Build cuda_13.0.r13.0/compiler.36424714_0"
        /*0030*/ 	.string	"-arch sm_100 -m 64 "



//--------------------- .note.nv.cuinfo           --------------------------
	.section	.note.nv.cuinfo,"",@"SHT_NOTE"
	.sectionflags	@"SHF_NOTE_NV_CUINFO"
        /*0018*/ 	.short	0x0002
        /*001a*/ 	.short	0x0064
        /*001c*/ 	.short	0x0082
	.zero		2


//--------------------- .nv.info                  --------------------------
	.section	.nv.info,"",@"SHT_CUDA_INFO"
	.align	4


	//----- nvinfo : EIATTR_REGCOUNT
	.align		4
        /*0000*/ 	.byte	0x04, 0x2f
        /*0002*/ 	.short	(.L_2 - .L_1)
	.align		4
.L_1:
        /*0004*/ 	.word	index@(_Z11processDataP9DataPointii)
        /*0008*/ 	.word	0x0000001a


	//----- nvinfo : EIATTR_FRAME_SIZE
	.align		4
.L_2:
        /*000c*/ 	.byte	0x04, 0x11
        /*000e*/ 	.short	(.L_4 - .L_3)
	.align		4
.L_3:
        /*0010*/ 	.word	index@(_Z11processDataP9DataPointii)
        /*0014*/ 	.word	0x00000028


	//----- nvinfo : EIATTR_MIN_STACK_SIZE
	.align		4
.L_4:
        /*0018*/ 	.byte	0x04, 0x12
        /*001a*/ 	.short	(.L_6 - .L_5)
	.align		4
.L_5:
        /*001c*/ 	.word	index@(_Z11processDataP9DataPointii)
        /*0020*/ 	.word	0x00000028
.L_6:


//--------------------- .nv.compat                --------------------------
	.section	.nv.compat,"",@"SHT_CUDA_COMPAT_INFO"
	.align	4
        /*0000*/ 	.byte	0x02, 0x09, 0x00, 0x00, 0x02, 0x02, 0x01, 0x00, 0x02, 0x05, 0x05, 0x00, 0x03, 0x07, 0x01, 0x01
        /*0010*/ 	.byte	0x02, 0x03, 0x00, 0x00, 0x02, 0x06, 0x01, 0x00, 0x04, 0x0b, 0x08, 0x00, 0x09, 0x00, 0x00, 0x00
        /*0020*/ 	.byte	0x00, 0x00, 0x00, 0x00


//--------------------- .nv.info._Z11processDataP9DataPointii --------------------------
	.section	.nv.info._Z11processDataP9DataPointii,"",@"SHT_CUDA_INFO"
	.sectionflags	@""
	.align	4


	//----- nvinfo : EIATTR_CUDA_API_VERSION
	.align		4
        /*0000*/ 	.byte	0x04, 0x37
        /*0002*/ 	.short	(.L_8 - .L_7)
.L_7:
        /*0004*/ 	.word	0x00000082


	//----- nvinfo : EIATTR_KPARAM_INFO
	.align		4
.L_8:
        /*0008*/ 	.byte	0x04, 0x17
        /*000a*/ 	.short	(.L_10 - .L_9)
.L_9:
        /*000c*/ 	.word	0x00000000
        /*0010*/ 	.short	0x0002
        /*0012*/ 	.short	0x000c
        /*0014*/ 	.byte	0x00, 0xf0, 0x11, 0x00


	//----- nvinfo : EIATTR_KPARAM_INFO
	.align		4
.L_10:
        /*0018*/ 	.byte	0x04, 0x17
        /*001a*/ 	.short	(.L_12 - .L_11)
.L_11:
        /*001c*/ 	.word	0x00000000
        /*0020*/ 	.short	0x0001
        /*0022*/ 	.short	0x0008
        /*0024*/ 	.byte	0x00, 0xf0, 0x11, 0x00


	//----- nvinfo : EIATTR_KPARAM_INFO
	.align		4
.L_12:
        /*0028*/ 	.byte	0x04, 0x17
        /*002a*/ 	.short	(.L_14 - .L_13)
.L_13:
        /*002c*/ 	.word	0x00000000
        /*0030*/ 	.short	0x0000
        /*0032*/ 	.short	0x0000
        /*0034*/ 	.byte	0x00, 0xf5, 0x21, 0x00


	//----- nvinfo : EIATTR_SPARSE_MMA_MASK
	.align		4
.L_14:
        /*0038*/ 	.byte	0x03, 0x50
        /*003a*/ 	.short	0x0000


	//----- nvinfo : EIATTR_MAXREG_COUNT
	.align		4
        /*003c*/ 	.byte	0x03, 0x1b
        /*003e*/ 	.short	0x00ff


	//----- nvinfo : EIATTR_EXTERNS
	.align		4
        /*0040*/ 	.byte	0x04, 0x0f
        /*0042*/ 	.short	(.L_16 - .L_15)


	//   ....[0]....
	.align		4
.L_15:
        /*0044*/ 	.word	index@(vprintf)


	//----- nvinfo : EIATTR_MERCURY_ISA_VERSION
	.align		4
.L_16:
        /*0048*/ 	.byte	0x03, 0x5f
        /*004a*/ 	.short	0x0101


	//----- nvinfo : EIATTR_VRC_CTA_INIT_COUNT
	.align		4
        /*004c*/ 	.byte	0x02, 0x4a
	.zero		1
	.zero		1


	//----- nvinfo : EIATTR_SYSCALL_OFFSETS
	.align		4
        /*0050*/ 	.byte	0x04, 0x46
        /*0052*/ 	.short	(.L_18 - .L_17)


	//   ....[0]....
.L_17:
        /*0054*/ 	.word	0x00000310


	//----- nvinfo : EIATTR_EXIT_INSTR_OFFSETS
	.align		4
.L_18:
        /*0058*/ 	.byte	0x04, 0x1c
        /*005a*/ 	.short	(.L_20 - .L_19)


	//   ....[0]....
.L_19:
        /*005c*/ 	.word	0x000000d0


	//   ....[1]....
        /*0060*/ 	.word	0x00000340


	//----- nvinfo : EIATTR_CRS_STACK_SIZE
	.align		4
.L_20:
        /*0064*/ 	.byte	0x04, 0x1e
        /*0066*/ 	.short	(.L_22 - .L_21)
.L_21:
        /*0068*/ 	.word	0x00000000


	//----- nvinfo : EIATTR_CBANK_PARAM_SIZE
	.align		4
.L_22:
        /*006c*/ 	.byte	0x03, 0x19
        /*006e*/ 	.short	0x0010


	//----- nvinfo : EIATTR_PARAM_CBANK
	.align		4
        /*0070*/ 	.byte	0x04, 0x0a
        /*0072*/ 	.short	(.L_24 - .L_23)
	.align		4
.L_23:
        /*0074*/ 	.word	index@(.nv.constant0._Z11processDataP9DataPointii)
        /*0078*/ 	.short	0x0380
        /*007a*/ 	.short	0x0010


	//----- nvinfo : EIATTR_SW_WAR
	.align		4
.L_24:
        /*007c*/ 	.byte	0x04, 0x36
        /*007e*/ 	.short	(.L_26 - .L_25)
.L_25:
        /*0080*/ 	.word	0x00000008
.L_26:


//--------------------- .nv.callgraph             --------------------------
	.section	.nv.callgraph,"",@"SHT_CUDA_CALLGRAPH"
	.align	4
	.sectionentsize	8
	.align		4
        /*0000*/ 	.word	0x00000000
	.align		4
        /*0004*/ 	.word	0xffffffff
	.align		4
        /*0008*/ 	.word	index@(_Z11processDataP9DataPointii)
	.align		4
        /*000c*/ 	.word	index@(vprintf)
	.align		4
        /*0010*/ 	.word	0x00000000
	.align		4
        /*0014*/ 	.word	0xfffffffe
	.align		4
        /*0018*/ 	.word	0x00000000
	.align		4
        /*001c*/ 	.word	0xfffffffd
	.align		4
        /*0020*/ 	.word	0x00000000
	.align		4
        /*0024*/ 	.word	0xfffffffc


//--------------------- .nv.constant4             --------------------------
	.section	.nv.constant4,"a",@progbits
	.align	8
	.align		8
.nv.constant4:
        /*0000*/ 	.dword	vprintf
	.align		8
        /*0008*/ 	.dword	$str


//--------------------- .text._Z11processDataP9DataPointii --------------------------
	.section	.text._Z11processDataP9DataPointii,"ax",@progbits
	.align	128
        .global         _Z11processDataP9DataPointii
        .type           _Z11processDataP9DataPointii,@function
        .size           _Z11processDataP9DataPointii,(.L_x_3 - _Z11processDataP9DataPointii)
        .other          _Z11processDataP9DataPointii,@"STO_CUDA_ENTRY STV_DEFAULT"
_Z11processDataP9DataPointii:
.text._Z11processDataP9DataPointii:
[----:B------:R-:W0:Y:S01]  /*0000*/  LDC R1, c[0x0][0x37c] ;  /* 0x0000df00ff017b82 */ /* 0x000e220000000800 */
[----:B------:R-:W1:Y:S01]  /*0010*/  S2R R22, SR_TID.X ;  /* 0x0000000000167919 */ /* 0x000e620000002100 */
[----:B------:R-:W2:Y:S06]  /*0020*/  LDCU UR5, c[0x0][0x2fc] ;  /* 0x00005f80ff0577ac */ /* 0x000eac0008000800 */
[----:B------:R-:W1:Y:S01]  /*0030*/  S2UR UR6, SR_CTAID.X ;  /* 0x00000000000679c3 */ /* 0x000e620000002500 */
[----:B0-----:R-:W-:Y:S01]  /*0040*/  VIADD R1, R1, 0xffffffd8 ;  /* 0xffffffd801017836 */ /* 0x001fe20000000000 */
[----:B------:R-:W0:Y:S01]  /*0050*/  LDCU UR7, c[0x0][0x388] ;  /* 0x00007100ff0777ac */ /* 0x000e220008000800 */
[----:B------:R-:W3:Y:S05]  /*0060*/  LDCU UR4, c[0x0][0x2f8] ;  /* 0x00005f00ff0477ac */ /* 0x000eea0008000800 */
[----:B------:R-:W1:Y:S01]  /*0070*/  LDC R19, c[0x0][0x360] ;  /* 0x0000d800ff137b82 */ /* 0x000e620000000800 */
[----:B------:R-:W4:Y:S01]  /*0080*/  LDCU.64 UR36, c[0x0][0x388] ;  /* 0x00007100ff2477ac */ /* 0x000f220008000a00 */
[----:B---3--:R-:W-:-:S05]  /*0090*/  IADD3 R2, P1, PT, R1, UR4, RZ ;  /* 0x0000000401027c10 */ /* 0x008fca000ff3e0ff */
[----:B--2---:R-:W-:Y:S02]  /*00a0*/  IMAD.X R18, RZ, RZ, UR5, P1 ;  /* 0x00000005ff127e24 */ /* 0x004fe400088e06ff */
[----:B-1----:R-:W-:-:S05]  /*00b0*/  IMAD R22, R19, UR6, R22 ;  /* 0x0000000613167c24 */ /* 0x002fca000f8e0216 */
[----:B0-----:R-:W-:-:S13]  /*00c0*/  ISETP.GE.AND P0, PT, R22, UR7, PT ;  /* 0x0000000716007c0c */ /* 0x001fda000bf06270 */
[----:B----4-:R-:W-:Y:S05]  /*00d0*/  @P0 EXIT ;  /* 0x000000000000094d */ /* 0x010fea0003800000 */
[----:B------:R-:W0:Y:S02]  /*00e0*/  LDC.64 R16, c[0x0][0x358] ;  /* 0x0000d600ff107b82 */ /* 0x000e240000000a00 */
.L_x_1:
[----:B------:R-:W1:Y:S01]  /*00f0*/  LDC.64 R4, c[0x0][0x380] ;  /* 0x0000e000ff047b82 */ /* 0x000e620000000a00 */
[C---:B0-----:R-:W-:Y:S02]  /*0100*/  R2UR UR6, R16.reuse ;  /* 0x00000000100672ca */ /* 0x041fe400000e0000 */
[C---:B------:R-:W-:Y:S02]  /*0110*/  R2UR UR7, R17.reuse ;  /* 0x00000000110772ca */ /* 0x040fe400000e0000 */
[C---:B------:R-:W-:Y:S02]  /*0120*/  R2UR UR8, R16.reuse ;  /* 0x00000000100872ca */ /* 0x040fe400000e0000 */
[C---:B------:R-:W-:Y:S02]  /*0130*/  R2UR UR9, R17.reuse ;  /* 0x00000000110972ca */ /* 0x040fe400000e0000 */
[----:B------:R-:W-:Y:S02]  /*0140*/  R2UR UR10, R16 ;  /* 0x00000000100a72ca */ /* 0x000fe400000e0000 */
[----:B------:R-:W-:-:S02]  /*0150*/  R2UR UR11, R17 ;  /* 0x00000000110b72ca */ /* 0x000fc400000e0000 */
[----:B------:R-:W-:Y:S02]  /*0160*/  R2UR UR4, R16 ;  /* 0x00000000100472ca */ /* 0x000fe400000e0000 */
[----:B------:R-:W-:Y:S01]  /*0170*/  R2UR UR5, R17 ;  /* 0x00000000110572ca */ /* 0x000fe200000e0000 */
[----:B-1----:R-:W-:-:S05]  /*0180*/  IMAD.WIDE R4, R22, 0x38, R4 ;  /* 0x0000003816047825 */ /* 0x002fca00078e0204 */
[----:B------:R-:W2:Y:S04]  /*0190*/  LDG.E R8, desc[UR6][R4.64+0x8] ;  /* 0x0000080604087981 */ /* 0x000ea8000c1e1900 */
[----:B------:R-:W3:Y:S04]  /*01a0*/  LDG.E R10, desc[UR8][R4.64+0xc] ;  /* 0x00000c08040a7981 */ /* 0x000ee8000c1e1900 */
[----:B------:R-:W4:Y:S04]  /*01b0*/  LDG.E R12, desc[UR10][R4.64+0x10] ;  /* 0x0000100a040c7981 */ /* 0x000f28000c1e1900 */
[----:B------:R0:W5:Y:S01]  /*01c0*/  LDG.E R6, desc[UR4][R4.64+0x4] ;  /* 0x0000040404067981 */ /* 0x000162000c1e1900 */
[----:B------:R-:W-:Y:S01]  /*01d0*/  MOV R0, 0x0 ;  /* 0x0000000000007802 */ /* 0x000fe20000000f00 */
[----:B------:R-:W0:Y:S03]  /*01e0*/  LDCU.64 UR4, c[0x4][0x8] ;  /* 0x01000100ff0477ac */ /* 0x000e260008000a00 */
[----:B------:R1:W1:Y:S01]  /*01f0*/  LDC.64 R14, c[0x4][R0] ;  /* 0x01000000000e7b82 */ /* 0x0002620000000a00 */
[----:B------:R0:W-:Y:S02]  /*0200*/  STL [R1], R22 ;  /* 0x0000001601007387 */ /* 0x0001e40000100800 */
[----:B0-----:R-:W-:-:S05]  /*0210*/  IMAD R22, R19, UR37, R22 ;  /* 0x0000002513167c24 */ /* 0x001fca000f8e0216 */
[----:B------:R-:W-:Y:S01]  /*0220*/  ISETP.GE.AND P0, PT, R22, UR36, PT ;  /* 0x0000002416007c0c */ /* 0x000fe2000bf06270 */
[----:B------:R-:W-:Y:S02]  /*0230*/  IMAD.U32 R4, RZ, RZ, UR4 ;  /* 0x00000004ff047e24 */ /* 0x000fe4000f8e00ff */
[----:B------:R-:W-:Y:S01]  /*0240*/  IMAD.U32 R5, RZ, RZ, UR5 ;  /* 0x00000005ff057e24 */ /* 0x000fe2000f8e00ff */
[----:B------:R-:W-:Y:S01]  /*0250*/  P2R R23, PR, RZ, 0x1 ;  /* 0x00000001ff177803 */ /* 0x000fe20000000000 */
[----:B--2---:R-:W0:Y:S08]  /*0260*/  F2F.F64.F32 R8, R8 ;  /* 0x0000000800087310 */ /* 0x004e300000201800 */
[----:B---3--:R-:W2:Y:S08]  /*0270*/  F2F.F64.F32 R10, R10 ;  /* 0x0000000a000a7310 */ /* 0x008eb00000201800 */
[----:B----4-:R-:W3:Y:S01]  /*0280*/  F2F.F64.F32 R12, R12 ;  /* 0x0000000c000c7310 */ /* 0x010ee20000201800 */
[----:B0-----:R-:W-:Y:S04]  /*0290*/  STL.64 [R1+0x10], R8 ;  /* 0x0000100801007387 */ /* 0x001fe80000100a00 */
[----:B--2---:R-:W-:Y:S03]  /*02a0*/  STL.64 [R1+0x18], R10 ;  /* 0x0000180a01007387 */ /* 0x004fe60000100a00 */
[----:B-----5:R-:W0:Y:S01]  /*02b0*/  F2F.F64.F32 R6, R6 ;  /* 0x0000000600067310 */ /* 0x020e220000201800 */
[----:B---3--:R-:W-:Y:S04]  /*02c0*/  STL.64 [R1+0x20], R12 ;  /* 0x0000200c01007387 */ /* 0x008fe80000100a00 */
[----:B0-----:R0:W-:Y:S02]  /*02d0*/  STL.64 [R1+0x8], R6 ;  /* 0x0000080601007387 */ /* 0x0011e40000100a00 */
[----:B0-----:R-:W-:-:S02]  /*02e0*/  IMAD.MOV.U32 R6, RZ, RZ, R2 ;  /* 0x000000ffff067224 */ /* 0x001fc400078e0002 */
[----:B-1----:R-:W-:-:S07]  /*02f0*/  IMAD.MOV.U32 R7, RZ, RZ, R18 ;  /* 0x000000ffff077224 */ /* 0x002fce00078e0012 */
[----:B------:R-:W-:-:S07]  /*0300*/  LEPC R20, `(.L_x_0) ;  /* 0x000000001014794e */ /* 0x000fce0000000000 */
[----:B------:R-:W-:Y:S05]  /*0310*/  CALL.ABS.NOINC R14 ;  /* 0x000000000e007343 */ /* 0x000fea0003c00000 */
.L_x_0:
[----:B------:R-:W-:-:S13]  /*0320*/  ISETP.NE.AND P6, PT, R23, RZ, PT ;  /* 0x000000ff1700720c */ /* 0x000fda0003fc5270 */
[----:B------:R-:W-:Y:S05]  /*0330*/  @!P6 BRA `(.L_x_1) ;  /* 0xfffffffc006ce947 */ /* 0x000fea000383ffff */
[----:B------:R-:W-:Y:S05]  /*0340*/  EXIT ;  /* 0x000000000000794d */ /* 0x000fea0003800000 */
.L_x_2:
[----:B------:R-:W-:-:S00]  /*0350*/  BRA `(.L_x_2) ;  /* 0xfffffffc00fc7947 */ /* 0x000fc0000383ffff */
[----:B------:R-:W-:-:S00]  /*0360*/  NOP ;  /* 0x0000000000007918 */ /* 0x000fc00000000000 */
        /* <DEDUP_REMOVED lines=9> */
.L_x_3:


//--------------------- .nv.global.init           --------------------------
	.section	.nv.global.init,"aw",@progbits
.nv.global.init:
	.type		$str,@object
	.size		$str,(.L_0 - $str)
$str:
        /*0000*/ 	.byte	0x54, 0x68, 0x72, 0x65, 0x61, 0x64, 0x20, 0x49, 0x44, 0x3a, 0x20, 0x25, 0x64, 0x2c, 0x20, 0x54
        /*0010*/ 	.byte	0x69, 0x6d, 0x65, 0x3a, 0x20, 0x25, 0x2e, 0x33, 0x66, 0x2c, 0x20, 0x4c, 0x61, 0x74, 0x3a, 0x20
        /*0020*/ 	.byte	0x25, 0x2e, 0x38, 0x66, 0x2c, 0x20, 0x4c, 0x6f, 0x6e, 0x3a, 0x20, 0x25, 0x2e, 0x38, 0x66, 0x2c
        /*0030*/ 	.byte	0x20, 0x56, 0x65, 0x6c, 0x6f, 0x63, 0x69, 0x74, 0x79, 0x3a, 0x20, 0x25, 0x2e, 0x33, 0x66, 0x0a
        /*0040*/ 	.byte	0x00
.L_0:


//--------------------- .nv.shared.reserved.0     --------------------------
	.section	.nv.shared.reserved.0,"aw",@nobits
	.weak		__nv_reservedSMEM_offset_0_alias
	.size		__nv_reservedSMEM_offset_0_alias, 0, 64
	.other		__nv_reservedSMEM_offset_0_alias,@"STO_CUDA_RESERVED_SHARED STV_DEFAULT"
__nv_reservedSMEM_offset_0_alias:
	.zero		0
	.zero		64


//--------------------- .nv.constant0._Z11processDataP9DataPointii --------------------------
	.section	.nv.constant0._Z11processDataP9DataPointii,"a",@progbits
	.sectionflags	@""
	.align	4
.nv.constant0._Z11processDataP9DataPointii:
	.zero		912


//--------------------- SYMBOLS --------------------------

	.type		.nv.reservedSmem.offset0,@object
	.size		.nv.reservedSmem.offset0,0x4
	.type		vprintf,@function
